//
// Generated by NVIDIA NVVM Compiler
//
// Compiler Build ID: CL-36424714
// Cuda compilation tools, release 13.0, V13.0.88
// Based on NVVM 20.0.0
//

.version 9.0
.target sm_100
.address_size 64

	// .globl	_ZN44cuda_hip_functions_without_kokkos_dependency17print_from_deviceEv
.extern .func  (.param .b32 func_retval0) vprintf
(
	.param .b64 vprintf_param_0,
	.param .b64 vprintf_param_1
)
;
.global .align 1 .b8 $str[30] = {72, 101, 108, 108, 111, 44, 32, 102, 114, 111, 109, 32, 97, 32, 99, 117, 100, 97, 32, 102, 117, 110, 99, 116, 105, 111, 110, 33, 10};

.visible .entry _ZN44cuda_hip_functions_without_kokkos_dependency17print_from_deviceEv()
{
	.reg .b32 	%r<3>;
	.reg .b64 	%rd<3>;

	mov.u64 	%rd1, $str;
	cvta.global.u64 	%rd2, %rd1;
	{ // callseq 0, 0
	.param .b64 param0;
	st.param.b64 	[param0], %rd2;
	.param .b64 param1;
	st.param.b64 	[param1], 0;
	.param .b32 retval0;
	call.uni (retval0), 
	vprintf, 
	(
	param0, 
	param1
	);
	ld.param.b32 	%r1, [retval0];
	} // callseq 0
	ret;

}


// ===== COMPILED SASS (sm_100) =====

	.target	sm_100

	.elftype	@"ET_EXEC"


//--------------------- .note.nv.tkinfo           --------------------------
	.section	.note.nv.tkinfo,"",@"SHT_NOTE"
	.sectionflags	@"SHF_NOTE_NV_TKINFO"
	.tkinfo
        /*0018*/ 	.word	0x00000002
        /*0030*/ 	.string	""
        /*0030*/ 	.string	"ptxas"
        /*0030*/ 	.string	"Cuda compilation tools, release 13.0, V13.0.88"
        /*0030*/ 	.string	"Build cuda_13.0.r13.0/compiler.36424714_0"
        /*0030*/ 	.string	"-arch sm_100 -m 64 "



//--------------------- .note.nv.cuinfo           --------------------------
	.section	.note.nv.cuinfo,"",@"SHT_NOTE"
	.sectionflags	@"SHF_NOTE_NV_CUINFO"
        /*0018*/ 	.short	0x0002
        /*001a*/ 	.short	0x0064
        /*001c*/ 	.short	0x0082
	.zero		2


//--------------------- .nv.info                  --------------------------
	.section	.nv.info,"",@"SHT_CUDA_INFO"
	.align	4


	//----- nvinfo : EIATTR_REGCOUNT
	.align		4
        /*0000*/ 	.byte	0x04, 0x2f
        /*0002*/ 	.short	(.L_2 - .L_1)
	.align		4
.L_1:
        /*0004*/ 	.word	index@(_ZN44cuda_hip_functions_without_kokkos_dependency17print_from_deviceEv)
        /*0008*/ 	.word	0x00000018


	//----- nvinfo : EIATTR_FRAME_SIZE
	.align		4
.L_2:
        /*000c*/ 	.byte	0x04, 0x11
        /*000e*/ 	.short	(.L_4 - .L_3)
	.align		4
.L_3:
        /*0010*/ 	.word	index@(_ZN44cuda_hip_functions_without_kokkos_dependency17print_from_deviceEv)
        /*0014*/ 	.word	0x00000000


	//----- nvinfo : EIATTR_MIN_STACK_SIZE
	.align		4
.L_4:
        /*0018*/ 	.byte	0x04, 0x12
        /*001a*/ 	.short	(.L_6 - .L_5)
	.align		4
.L_5:
        /*001c*/ 	.word	index@(_ZN44cuda_hip_functions_without_kokkos_dependency17print_from_deviceEv)
        /*0020*/ 	.word	0x00000000
.L_6:


//--------------------- .nv.compat                --------------------------
	.section	.nv.compat,"",@"SHT_CUDA_COMPAT_INFO"
	.align	4
        /*0000*/ 	.byte	0x02, 0x09, 0x00, 0x00, 0x02, 0x02, 0x01, 0x00, 0x02, 0x05, 0x05, 0x00, 0x03, 0x07, 0x01, 0x01
        /*0010*/ 	.byte	0x02, 0x03, 0x00, 0x00, 0x02, 0x06, 0x01, 0x00, 0x04, 0x0b, 0x08, 0x00, 0x09, 0x00, 0x00, 0x00
        /*0020*/ 	.byte	0x00, 0x00, 0x00, 0x00


//--------------------- .nv.info._ZN44cuda_hip_functions_without_kokkos_dependency17print_from_deviceEv --------------------------
	.section	.nv.info._ZN44cuda_hip_functions_without_kokkos_dependency17print_from_deviceEv,"",@"SHT_CUDA_INFO"
	.sectionflags	@""
	.align	4


	//----- nvinfo : EIATTR_CUDA_API_VERSION
	.align		4
        /*0000*/ 	.byte	0x04, 0x37
        /*0002*/ 	.short	(.L_8 - .L_7)
.L_7:
        /*0004*/ 	.word	0x00000082


	//----- nvinfo : EIATTR_SPARSE_MMA_MASK
	.align		4
.L_8:
        /*0008*/ 	.byte	0x03, 0x50
        /*000a*/ 	.short	0x0000


	//----- nvinfo : EIATTR_MAXREG_COUNT
	.align		4
        /*000c*/ 	.byte	0x03, 0x1b
        /*000e*/ 	.short	0x00ff


	//----- nvinfo : EIATTR_EXTERNS
	.align		4
        /*0010*/ 	.byte	0x04, 0x0f
        /*0012*/ 	.short	(.L_10 - .L_9)


	//   ....[0]....
	.align		4
.L_9:
        /*0014*/ 	.word	index@(vprintf)


	//----- nvinfo : EIATTR_MERCURY_ISA_VERSION
	.align		4
.L_10:
        /*0018*/ 	.byte	0x03, 0x5f
        /*001a*/ 	.short	0x0101


	//----- nvinfo : EIATTR_VRC_CTA_INIT_COUNT
	.align		4
        /*001c*/ 	.byte	0x02, 0x4a
	.zero		1
	.zero		1


	//----- nvinfo : EIATTR_SYSCALL_OFFSETS
	.align		4
        /*0020*/ 	.byte	0x04, 0x46
        /*0022*/ 	.short	(.L_12 - .L_11)


	//   ....[0]....
.L_11:
        /*0024*/ 	.word	0x00000080


	//----- nvinfo : EIATTR_EXIT_INSTR_OFFSETS
	.align		4
.L_12:
        /*0028*/ 	.byte	0x04, 0x1c
        /*002a*/ 	.short	(.L_14 - .L_13)


	//   ....[0]....
.L_13:
        /*002c*/ 	.word	0x00000090


	//----- nvinfo : EIATTR_SW_WAR
	.align		4
.L_14:
        /*0030*/ 	.byte	0x04, 0x36
        /*0032*/ 	.short	(.L_16 - .L_15)
.L_15:
        /*0034*/ 	.word	0x00000008
.L_16:


//--------------------- .nv.callgraph             --------------------------
	.section	.nv.callgraph,"",@"SHT_CUDA_CALLGRAPH"
	.align	4
	.sectionentsize	8
	.align		4
        /*0000*/ 	.word	0x00000000
	.align		4
        /*0004*/ 	.word	0xffffffff
	.align		4
        /*0008*/ 	.word	index@(_ZN44cuda_hip_functions_without_kokkos_dependency17print_from_deviceEv)
	.align		4
        /*000c*/ 	.word	index@(vprintf)
	.align		4
        /*0010*/ 	.word	0x00000000
	.align		4
        /*0014*/ 	.word	0xfffffffe
	.align		4
        /*0018*/ 	.word	0x00000000
	.align		4
        /*001c*/ 	.word	0xfffffffd
	.align		4
        /*0020*/ 	.word	0x00000000
	.align		4
        /*0024*/ 	.word	0xfffffffc


//--------------------- .nv.constant4             --------------------------
	.section	.nv.constant4,"a",@progbits
	.align	8
	.align		8
.nv.constant4:
        /*0000*/ 	.dword	vprintf
	.align		8
        /*0008*/ 	.dword	$str


//--------------------- .text._ZN44cuda_hip_functions_without_kokkos_dependency17print_from_deviceEv --------------------------
	.section	.text._ZN44cuda_hip_functions_without_kokkos_dependency17print_from_deviceEv,"ax",@progbits
	.align	128
        .global         _ZN44cuda_hip_functions_without_kokkos_dependency17print_from_deviceEv
        .type           _ZN44cuda_hip_functions_without_kokkos_dependency17print_from_deviceEv,@function
        .size           _ZN44cuda_hip_functions_without_kokkos_dependency17print_from_deviceEv,(.L_x_2 - _ZN44cuda_hip_functions_without_kokkos_dependency17print_from_deviceEv)
        .other          _ZN44cuda_hip_functions_without_kokkos_dependency17print_from_deviceEv,@"STO_CUDA_ENTRY STV_DEFAULT"
_ZN44cuda_hip_functions_without_kokkos_dependency17print_from_deviceEv:
.text._ZN44cuda_hip_functions_without_kokkos_dependency17print_from_deviceEv:
[----:B------:R-:W0:Y:S01]  /*0000*/  LDC R1, c[0x0][0x37c] ;  /* 0x0000df00ff017b82 */ /* 0x000e220000000800 */
[----:B------:R-:W-:Y:S01]  /*0010*/  MOV R0, 0x0 ;  /* 0x0000000000007802 */ /* 0x000fe20000000f00 */
[----:B------:R-:W1:Y:S01]  /*0020*/  LDCU.64 UR4, c[0x4][0x8] ;  /* 0x01000100ff0477ac */ /* 0x000e620008000a00 */
[----:B------:R-:W-:-:S05]  /*0030*/  CS2R R6, SRZ ;  /* 0x0000000000067805 */ /* 0x000fca000001ff00 */
[----:B------:R2:W3:Y:S01]  /*0040*/  LDC.64 R2, c[0x4][R0] ;  /* 0x0100000000027b82 */ /* 0x0004e20000000a00 */
[----:B-1----:R-:W-:Y:S02]  /*0050*/  IMAD.U32 R4, RZ, RZ, UR4 ;  /* 0x00000004ff047e24 */ /* 0x002fe4000f8e00ff */
[----:B--2---:R-:W-:-:S07]  /*0060*/  IMAD.U32 R5, RZ, RZ, UR5 ;  /* 0x00000005ff057e24 */ /* 0x004fce000f8e00ff */
[----:B------:R-:W-:-:S07]  /*0070*/  LEPC R20, `(.L_x_0) ;  /* 0x000000001014794e */ /* 0x000fce0000000000 */
[----:B0--3--:R-:W-:Y:S05]  /*0080*/  CALL.ABS.NOINC R2 ;  /* 0x0000000002007343 */ /* 0x009fea0003c00000 */
.L_x_0:
[----:B------:R-:W-:Y:S05]  /*0090*/  EXIT ;  /* 0x000000000000794d */ /* 0x000fea0003800000 */
.L_x_1:
[----:B------:R-:W-:-:S00]  /*00a0*/  BRA `(.L_x_1) ;  /* 0xfffffffc00fc7947 */ /* 0x000fc0000383ffff */
[----:B------:R-:W-:-:S00]  /*00b0*/  NOP ;  /* 0x0000000000007918 */ /* 0x000fc00000000000 */
        /* <DEDUP_REMOVED lines=12> */
.L_x_2:


//--------------------- .nv.global.init           --------------------------
	.section	.nv.global.init,"aw",@progbits
.nv.global.init:
	.type		$str,@object
	.size		$str,(.L_0 - $str)
$str:
        /*0000*/ 	.byte	0x48, 0x65, 0x6c, 0x6c, 0x6f, 0x2c, 0x20, 0x66, 0x72, 0x6f, 0x6d, 0x20, 0x61, 0x20, 0x63, 0x75
        /*0010*/ 	.byte	0x64, 0x61, 0x20, 0x66, 0x75, 0x6e, 0x63, 0x74, 0x69, 0x6f, 0x6e, 0x21, 0x0a, 0x00
.L_0:


//--------------------- .nv.shared.reserved.0     --------------------------
	.section	.nv.shared.reserved.0,"aw",@nobits
	.weak		__nv_reservedSMEM_offset_0_alias
	.size		__nv_reservedSMEM_offset_0_alias, 0, 64
	.other		__nv_reservedSMEM_offset_0_alias,@"STO_CUDA_RESERVED_SHARED STV_DEFAULT"
__nv_reservedSMEM_offset_0_alias:
	.zero		0
	.zero		64


//--------------------- .nv.constant0._ZN44cuda_hip_functions_without_kokkos_dependency17print_from_deviceEv --------------------------
	.section	.nv.constant0._ZN44cuda_hip_functions_without_kokkos_dependency17print_from_deviceEv,"a",@progbits
	.sectionflags	@""
	.align	4
.nv.constant0._ZN44cuda_hip_functions_without_kokkos_dependency17print_from_deviceEv:
	.zero		896


//--------------------- SYMBOLS --------------------------

	.type		.nv.reservedSmem.offset0,@object
	.size		.nv.reservedSmem.offset0,0x4
	.type		vprintf,@function
